//
// Generated by NVIDIA NVVM Compiler
//
// Compiler Build ID: CL-36424714
// Cuda compilation tools, release 13.0, V13.0.88
// Based on NVVM 20.0.0
//

.version 9.0
.target sm_100
.address_size 64

	// .globl	_Z13helloFromHostv
.extern .func  (.param .b32 func_retval0) vprintf
(
	.param .b64 vprintf_param_0,
	.param .b64 vprintf_param_1
)
;
.global .align 1 .b8 $str[40] = {72, 101, 108, 108, 111, 32, 119, 111, 114, 108, 100, 32, 70, 111, 114, 109, 32, 95, 95, 100, 101, 118, 105, 99, 101, 95, 95, 32, 107, 101, 114, 110, 101, 108, 58, 32, 37, 100, 10};
.global .align 1 .b8 $str$1[40] = {72, 101, 108, 108, 111, 32, 119, 111, 114, 108, 100, 32, 70, 114, 111, 109, 32, 95, 95, 103, 108, 111, 98, 97, 108, 95, 95, 32, 107, 101, 114, 110, 101, 108, 58, 32, 37, 100, 10};
.global .align 1 .b8 $str$2[11] = {116, 105, 100, 49, 32, 58, 32, 37, 100, 10};

.visible .entry _Z13helloFromHostv()
{
	.local .align 8 .b8 	__local_depot0[16];
	.reg .b64 	%SP;
	.reg .b64 	%SPL;
	.reg .b32 	%r<9>;
	.reg .b64 	%rd<11>;

	mov.u64 	%SPL, __local_depot0;
	cvta.local.u64 	%SP, %SPL;
	add.u64 	%rd1, %SP, 0;
	add.u64 	%rd2, %SPL, 0;
	add.u64 	%rd3, %SP, 8;
	add.u64 	%rd4, %SPL, 8;
	mov.u32 	%r1, %tid.x;
	st.local.u32 	[%rd4], %r1;
	mov.u64 	%rd5, $str$1;
	cvta.global.u64 	%rd6, %rd5;
	{ // callseq 0, 0
	.param .b64 param0;
	st.param.b64 	[param0], %rd6;
	.param .b64 param1;
	st.param.b64 	[param1], %rd3;
	.param .b32 retval0;
	call.uni (retval0), 
	vprintf, 
	(
	param0, 
	param1
	);
	ld.param.b32 	%r2, [retval0];
	} // callseq 0
	st.local.u32 	[%rd2], %r1;
	mov.u64 	%rd7, $str;
	cvta.global.u64 	%rd8, %rd7;
	{ // callseq 1, 0
	.param .b64 param0;
	st.param.b64 	[param0], %rd8;
	.param .b64 param1;
	st.param.b64 	[param1], %rd1;
	.param .b32 retval0;
	call.uni (retval0), 
	vprintf, 
	(
	param0, 
	param1
	);
	ld.param.b32 	%r4, [retval0];
	} // callseq 1
	add.s32 	%r6, %r1, 1;
	st.local.u32 	[%rd4], %r6;
	mov.u64 	%rd9, $str$2;
	cvta.global.u64 	%rd10, %rd9;
	{ // callseq 2, 0
	.param .b64 param0;
	st.param.b64 	[param0], %rd10;
	.param .b64 param1;
	st.param.b64 	[param1], %rd3;
	.param .b32 retval0;
	call.uni (retval0), 
	vprintf, 
	(
	param0, 
	param1
	);
	ld.param.b32 	%r7, [retval0];
	} // callseq 2
	ret;

}


// ===== COMPILED SASS (sm_100) =====

	.target	sm_100

	.elftype	@"ET_EXEC"


//--------------------- .note.nv.tkinfo           --------------------------
	.section	.note.nv.tkinfo,"",@"SHT_NOTE"
	.sectionflags	@"SHF_NOTE_NV_TKINFO"
	.tkinfo
        /*0018*/ 	.word	0x00000002
        /*0030*/ 	.string	""
        /*0030*/ 	.string	"ptxas"
        /*0030*/ 	.string	"Cuda compilation tools, release 13.0, V13.0.88"
        /*0030*/ 	.string	"Build cuda_13.0.r13.0/compiler.36424714_0"
        /*0030*/ 	.string	"-arch sm_100 -m 64 "



//--------------------- .note.nv.cuinfo           --------------------------
	.section	.note.nv.cuinfo,"",@"SHT_NOTE"
	.sectionflags	@"SHF_NOTE_NV_CUINFO"
        /*0018*/ 	.short	0x0002
        /*001a*/ 	.short	0x0064
        /*001c*/ 	.short	0x0082
	.zero		2


//--------------------- .nv.info                  --------------------------
	.section	.nv.info,"",@"SHT_CUDA_INFO"
	.align	4


	//----- nvinfo : EIATTR_REGCOUNT
	.align		4
        /*0000*/ 	.byte	0x04, 0x2f
        /*0002*/ 	.short	(.L_4 - .L_3)
	.align		4
.L_3:
        /*0004*/ 	.word	index@(_Z13helloFromHostv)
        /*0008*/ 	.word	0x00000019


	//----- nvinfo : EIATTR_FRAME_SIZE
	.align		4
.L_4:
        /*000c*/ 	.byte	0x04, 0x11
        /*000e*/ 	.short	(.L_6 - .L_5)
	.align		4
.L_5:
        /*0010*/ 	.word	index@(_Z13helloFromHostv)
        /*0014*/ 	.word	0x00000010


	//----- nvinfo : EIATTR_MIN_STACK_SIZE
	.align		4
.L_6:
        /*0018*/ 	.byte	0x04, 0x12
        /*001a*/ 	.short	(.L_8 - .L_7)
	.align		4
.L_7:
        /*001c*/ 	.word	index@(_Z13helloFromHostv)
        /*0020*/ 	.word	0x00000010
.L_8:


//--------------------- .nv.compat                --------------------------
	.section	.nv.compat,"",@"SHT_CUDA_COMPAT_INFO"
	.align	4
        /*0000*/ 	.byte	0x02, 0x09, 0x00, 0x00, 0x02, 0x02, 0x01, 0x00, 0x02, 0x05, 0x05, 0x00, 0x03, 0x07, 0x01, 0x01
        /*0010*/ 	.byte	0x02, 0x03, 0x00, 0x00, 0x02, 0x06, 0x01, 0x00, 0x04, 0x0b, 0x08, 0x00, 0x09, 0x00, 0x00, 0x00
        /*0020*/ 	.byte	0x00, 0x00, 0x00, 0x00


//--------------------- .nv.info._Z13helloFromHostv --------------------------
	.section	.nv.info._Z13helloFromHostv,"",@"SHT_CUDA_INFO"
	.sectionflags	@""
	.align	4


	//----- nvinfo : EIATTR_CUDA_API_VERSION
	.align		4
        /*0000*/ 	.byte	0x04, 0x37
        /*0002*/ 	.short	(.L_10 - .L_9)
.L_9:
        /*0004*/ 	.word	0x00000082


	//----- nvinfo : EIATTR_SPARSE_MMA_MASK
	.align		4
.L_10:
        /*0008*/ 	.byte	0x03, 0x50
        /*000a*/ 	.short	0x0000


	//----- nvinfo : EIATTR_MAXREG_COUNT
	.align		4
        /*000c*/ 	.byte	0x03, 0x1b
        /*000e*/ 	.short	0x00ff


	//----- nvinfo : EIATTR_EXTERNS
	.align		4
        /*0010*/ 	.byte	0x04, 0x0f
        /*0012*/ 	.short	(.L_12 - .L_11)


	//   ....[0]....
	.align		4
.L_11:
        /*0014*/ 	.word	index@(vprintf)


	//----- nvinfo : EIATTR_MERCURY_ISA_VERSION
	.align		4
.L_12:
        /*0018*/ 	.byte	0x03, 0x5f
        /*001a*/ 	.short	0x0101


	//----- nvinfo : EIATTR_VRC_CTA_INIT_COUNT
	.align		4
        /*001c*/ 	.byte	0x02, 0x4a
	.zero		1
	.zero		1


	//----- nvinfo : EIATTR_SYSCALL_OFFSETS
	.align		4
        /*0020*/ 	.byte	0x04, 0x46
        /*0022*/ 	.short	(.L_14 - .L_13)


	//   ....[0]....
.L_13:
        /*0024*/ 	.word	0x00000120


	//   ....[1]....
        /*0028*/ 	.word	0x000001b0


	//   ....[2]....
        /*002c*/ 	.word	0x00000250


	//----- nvinfo : EIATTR_EXIT_INSTR_OFFSETS
	.align		4
.L_14:
        /*0030*/ 	.byte	0x04, 0x1c
        /*0032*/ 	.short	(.L_16 - .L_15)


	//   ....[0]....
.L_15:
        /*0034*/ 	.word	0x00000260


	//----- nvinfo : EIATTR_SW_WAR
	.align		4
.L_16:
        /*0038*/ 	.byte	0x04, 0x36
        /*003a*/ 	.short	(.L_18 - .L_17)
.L_17:
        /*003c*/ 	.word	0x00000008
.L_18:


//--------------------- .nv.callgraph             --------------------------
	.section	.nv.callgraph,"",@"SHT_CUDA_CALLGRAPH"
	.align	4
	.sectionentsize	8
	.align		4
        /*0000*/ 	.word	0x00000000
	.align		4
        /*0004*/ 	.word	0xffffffff
	.align		4
        /*0008*/ 	.word	index@(_Z13helloFromHostv)
	.align		4
        /*000c*/ 	.word	index@(vprintf)
	.align		4
        /*0010*/ 	.word	0x00000000
	.align		4
        /*0014*/ 	.word	0xfffffffe
	.align		4
        /*0018*/ 	.word	0x00000000
	.align		4
        /*001c*/ 	.word	0xfffffffd
	.align		4
        /*0020*/ 	.word	0x00000000
	.align		4
        /*0024*/ 	.word	0xfffffffc


//--------------------- .nv.constant4             --------------------------
	.section	.nv.constant4,"a",@progbits
	.align	8
	.align		8
.nv.constant4:
        /*0000*/ 	.dword	vprintf
	.align		8
        /*0008*/ 	.dword	$str
	.align		8
        /*0010*/ 	.dword	$str$1
	.align		8
        /*0018*/ 	.dword	$str$2


//--------------------- .text._Z13helloFromHostv  --------------------------
	.section	.text._Z13helloFromHostv,"ax",@progbits
	.align	128
        .global         _Z13helloFromHostv
        .type           _Z13helloFromHostv,@function
        .size           _Z13helloFromHostv,(.L_x_4 - _Z13helloFromHostv)
        .other          _Z13helloFromHostv,@"STO_CUDA_ENTRY STV_DEFAULT"
_Z13helloFromHostv:
.text._Z13helloFromHostv:
[----:B------:R-:W0:Y:S01]  /*0000*/  LDC R1, c[0x0][0x37c] ;  /* 0x0000df00ff017b82 */ /* 0x000e220000000800 */
[----:B------:R-:W1:Y:S01]  /*0010*/  S2R R18, SR_TID.X ;  /* 0x0000000000127919 */ /* 0x000e620000002100 */
[----:B------:R-:W2:Y:S01]  /*0020*/  LDCU UR4, c[0x0][0x2f8] ;  /* 0x00005f00ff0477ac */ /* 0x000ea20008000800 */
[----:B0-----:R-:W-:Y:S01]  /*0030*/  VIADD R1, R1, 0xfffffff0 ;  /* 0xfffffff001017836 */ /* 0x001fe20000000000 */
[----:B------:R-:W-:Y:S01]  /*0040*/  MOV R17, 0x0 ;  /* 0x0000000000117802 */ /* 0x000fe20000000f00 */
[----:B------:R-:W0:Y:S03]  /*0050*/  LDCU UR5, c[0x0][0x2fc] ;  /* 0x00005f80ff0577ac */ /* 0x000e260008000800 */
[----:B------:R3:W4:Y:S01]  /*0060*/  LDC.64 R8, c[0x4][R17] ;  /* 0x0100000011087b82 */ /* 0x0007220000000a00 */
[----:B------:R-:W5:Y:S01]  /*0070*/  LDCU.64 UR6, c[0x4][0x10] ;  /* 0x01000200ff0677ac */ /* 0x000f620008000a00 */
[----:B--2---:R-:W-:-:S05]  /*0080*/  IADD3 R19, P0, PT, R1, UR4, RZ ;  /* 0x0000000401137c10 */ /* 0x004fca000ff1e0ff */
[----:B0-----:R-:W-:Y:S01]  /*0090*/  IMAD.X R22, RZ, RZ, UR5, P0 ;  /* 0x00000005ff167e24 */ /* 0x001fe200080e06ff */
[----:B------:R-:W-:Y:S01]  /*00a0*/  IADD3 R16, P0, PT, R19, 0x8, RZ ;  /* 0x0000000813107810 */ /* 0x000fe20007f1e0ff */
[----:B-----5:R-:W-:-:S03]  /*00b0*/  IMAD.U32 R4, RZ, RZ, UR6 ;  /* 0x00000006ff047e24 */ /* 0x020fc6000f8e00ff */
[----:B------:R-:W-:Y:S01]  /*00c0*/  IADD3.X R2, PT, PT, RZ, R22, RZ, P0, !PT ;  /* 0x00000016ff027210 */ /* 0x000fe200007fe4ff */
[----:B------:R-:W-:Y:S01]  /*00d0*/  IMAD.U32 R5, RZ, RZ, UR7 ;  /* 0x00000007ff057e24 */ /* 0x000fe2000f8e00ff */
[----:B------:R-:W-:Y:S01]  /*00e0*/  MOV R6, R16 ;  /* 0x0000001000067202 */ /* 0x000fe20000000f00 */
[----:B-1----:R3:W-:Y:S02]  /*00f0*/  STL [R1+0x8], R18 ;  /* 0x0000081201007387 */ /* 0x0027e40000100800 */
[----:B------:R-:W-:-:S07]  /*0100*/  IMAD.MOV.U32 R7, RZ, RZ, R2 ;  /* 0x000000ffff077224 */ /* 0x000fce00078e0002 */
[----:B------:R-:W-:-:S07]  /*0110*/  LEPC R20, `(.L_x_0) ;  /* 0x000000001014794e */ /* 0x000fce0000000000 */
[----:B---34-:R-:W-:Y:S05]  /*0120*/  CALL.ABS.NOINC R8 ;  /* 0x0000000008007343 */ /* 0x018fea0003c00000 */
.L_x_0:
[----:B------:R0:W-:Y:S01]  /*0130*/  STL [R1], R18 ;  /* 0x0000001201007387 */ /* 0x0001e20000100800 */
[----:B------:R0:W1:Y:S01]  /*0140*/  LDC.64 R8, c[0x4][R17] ;  /* 0x0100000011087b82 */ /* 0x0000620000000a00 */
[----:B------:R-:W2:Y:S01]  /*0150*/  LDCU.64 UR4, c[0x4][0x8] ;  /* 0x01000100ff0477ac */ /* 0x000ea20008000a00 */
[----:B------:R-:W-:Y:S02]  /*0160*/  IMAD.MOV.U32 R6, RZ, RZ, R19 ;  /* 0x000000ffff067224 */ /* 0x000fe400078e0013 */
[----:B------:R-:W-:Y:S02]  /*0170*/  IMAD.MOV.U32 R7, RZ, RZ, R22 ;  /* 0x000000ffff077224 */ /* 0x000fe400078e0016 */
[----:B--2---:R-:W-:Y:S01]  /*0180*/  IMAD.U32 R4, RZ, RZ, UR4 ;  /* 0x00000004ff047e24 */ /* 0x004fe2000f8e00ff */
[----:B0-----:R-:W-:-:S07]  /*0190*/  MOV R5, UR5 ;  /* 0x0000000500057c02 */ /* 0x001fce0008000f00 */
[----:B------:R-:W-:-:S07]  /*01a0*/  LEPC R20, `(.L_x_1) ;  /* 0x000000001014794e */ /* 0x000fce0000000000 */
[----:B-1----:R-:W-:Y:S05]  /*01b0*/  CALL.ABS.NOINC R8 ;  /* 0x0000000008007343 */ /* 0x002fea0003c00000 */
.L_x_1:
[----:B------:R-:W-:Y:S01]  /*01c0*/  IADD3 R0, PT, PT, R18, 0x1, RZ ;  /* 0x0000000112007810 */ /* 0x000fe20007ffe0ff */
[----:B------:R0:W1:Y:S01]  /*01d0*/  LDC.64 R8, c[0x4][R17] ;  /* 0x0100000011087b82 */ /* 0x0000620000000a00 */
[----:B------:R-:W2:Y:S01]  /*01e0*/  LDCU.64 UR4, c[0x4][0x18] ;  /* 0x01000300ff0477ac */ /* 0x000ea20008000a00 */
[----:B------:R-:W-:Y:S01]  /*01f0*/  IMAD.MOV.U32 R6, RZ, RZ, R16 ;  /* 0x000000ffff067224 */ /* 0x000fe200078e0010 */
[----:B------:R-:W-:Y:S01]  /*0200*/  MOV R7, R2 ;  /* 0x0000000200077202 */ /* 0x000fe20000000f00 */
[----:B------:R0:W-:Y:S01]  /*0210*/  STL [R1+0x8], R0 ;  /* 0x0000080001007387 */ /* 0x0001e20000100800 */
[----:B--2---:R-:W-:Y:S01]  /*0220*/  IMAD.U32 R4, RZ, RZ, UR4 ;  /* 0x00000004ff047e24 */ /* 0x004fe2000f8e00ff */
[----:B0-----:R-:W-:-:S07]  /*0230*/  MOV R5, UR5 ;  /* 0x0000000500057c02 */ /* 0x001fce0008000f00 */
[----:B------:R-:W-:-:S07]  /*0240*/  LEPC R20, `(.L_x_2) ;  /* 0x000000001014794e */ /* 0x000fce0000000000 */
[----:B-1----:R-:W-:Y:S05]  /*0250*/  CALL.ABS.NOINC R8 ;  /* 0x0000000008007343 */ /* 0x002fea0003c00000 */
.L_x_2:
[----:B------:R-:W-:Y:S05]  /*0260*/  EXIT ;  /* 0x000000000000794d */ /* 0x000fea0003800000 */
.L_x_3:
[----:B------:R-:W-:-:S00]  /*0270*/  BRA `(.L_x_3) ;  /* 0xfffffffc00fc7947 */ /* 0x000fc0000383ffff */
[----:B------:R-:W-:-:S00]  /*0280*/  NOP ;  /* 0x0000000000007918 */ /* 0x000fc00000000000 */
[----:B------:R-:W-:-:S00]  /*0290*/  NOP ;  /* 0x0000000000007918 */ /* 0x000fc00000000000 */
[----:B------:R-:W-:-:S00]  /*02a0*/  NOP ;  /* 0x0000000000007918 */ /* 0x000fc00000000000 */
[----:B------:R-:W-:-:S00]  /*02b0*/  NOP ;  /* 0x0000000000007918 */ /* 0x000fc00000000000 */
[----:B------:R-:W-:-:S00]  /*02c0*/  NOP ;  /* 0x0000000000007918 */ /* 0x000fc00000000000 */
[----:B------:R-:W-:-:S00]  /*02d0*/  NOP ;  /* 0x0000000000007918 */ /* 0x000fc00000000000 */
[----:B------:R-:W-:-:S00]  /*02e0*/  NOP ;  /* 0x0000000000007918 */ /* 0x000fc00000000000 */
[----:B------:R-:W-:-:S00]  /*02f0*/  NOP ;  /* 0x0000000000007918 */ /* 0x000fc00000000000 */
.L_x_4:


//--------------------- .nv.global.init           --------------------------
	.section	.nv.global.init,"aw",@progbits
.nv.global.init:
	.type		$str$2,@object
	.size		$str$2,($str - $str$2)
$str$2:
        /*0000*/ 	.byte	0x74, 0x69, 0x64, 0x31, 0x20, 0x3a, 0x20, 0x25, 0x64, 0x0a, 0x00
	.type		$str,@object
	.size		$str,($str$1 - $str)
$str:
        /*000b*/ 	.byte	0x48, 0x65, 0x6c, 0x6c, 0x6f, 0x20, 0x77, 0x6f, 0x72, 0x6c, 0x64, 0x20, 0x46, 0x6f, 0x72, 0x6d
        /*001b*/ 	.byte	0x20, 0x5f, 0x5f, 0x64, 0x65, 0x76, 0x69, 0x63, 0x65, 0x5f, 0x5f, 0x20, 0x6b, 0x65, 0x72, 0x6e
        /*002b*/ 	.byte	0x65, 0x6c, 0x3a, 0x20, 0x25, 0x64, 0x0a, 0x00
	.type		$str$1,@object
	.size		$str$1,(.L_1 - $str$1)
$str$1:
        /*0033*/ 	.byte	0x48, 0x65, 0x6c, 0x6c, 0x6f, 0x20, 0x77, 0x6f, 0x72, 0x6c, 0x64, 0x20, 0x46, 0x72, 0x6f, 0x6d
        /*0043*/ 	.byte	0x20, 0x5f, 0x5f, 0x67, 0x6c, 0x6f, 0x62, 0x61, 0x6c, 0x5f, 0x5f, 0x20, 0x6b, 0x65, 0x72, 0x6e
        /*0053*/ 	.byte	0x65, 0x6c, 0x3a, 0x20, 0x25, 0x64, 0x0a, 0x00
.L_1:


//--------------------- .nv.shared.reserved.0     --------------------------
	.section	.nv.shared.reserved.0,"aw",@nobits
	.weak		__nv_reservedSMEM_offset_0_alias
	.size		__nv_reservedSMEM_offset_0_alias, 0, 64
	.other		__nv_reservedSMEM_offset_0_alias,@"STO_CUDA_RESERVED_SHARED STV_DEFAULT"
__nv_reservedSMEM_offset_0_alias:
	.zero		0
	.zero		64


//--------------------- .nv.constant0._Z13helloFromHostv --------------------------
	.section	.nv.constant0._Z13helloFromHostv,"a",@progbits
	.sectionflags	@""
	.align	4
.nv.constant0._Z13helloFromHostv:
	.zero		896


//--------------------- SYMBOLS --------------------------

	.type		.nv.reservedSmem.offset0,@object
	.size		.nv.reservedSmem.offset0,0x4
	.type		vprintf,@function
